//
// Generated by NVIDIA NVVM Compiler
//
// Compiler Build ID: CL-36424714
// Cuda compilation tools, release 13.0, V13.0.88
// Based on NVVM 20.0.0
//

.version 9.0
.target sm_100
.address_size 64

	// .globl	_Z19vec_vec_mult_kernelPdPKdS1_l

.visible .entry _Z19vec_vec_mult_kernelPdPKdS1_l(
	.param .u64 .ptr .align 1 _Z19vec_vec_mult_kernelPdPKdS1_l_param_0,
	.param .u64 .ptr .align 1 _Z19vec_vec_mult_kernelPdPKdS1_l_param_1,
	.param .u64 .ptr .align 1 _Z19vec_vec_mult_kernelPdPKdS1_l_param_2,
	.param .u64 _Z19vec_vec_mult_kernelPdPKdS1_l_param_3
)
{
	.reg .pred 	%p<2>;
	.reg .b32 	%r<5>;
	.reg .b64 	%rd<13>;
	.reg .b64 	%fd<5>;

	ld.param.u64 	%rd2, [_Z19vec_vec_mult_kernelPdPKdS1_l_param_0];
	ld.param.u64 	%rd3, [_Z19vec_vec_mult_kernelPdPKdS1_l_param_1];
	ld.param.u64 	%rd4, [_Z19vec_vec_mult_kernelPdPKdS1_l_param_2];
	ld.param.u64 	%rd5, [_Z19vec_vec_mult_kernelPdPKdS1_l_param_3];
	mov.u32 	%r1, %ctaid.x;
	mov.u32 	%r2, %ntid.x;
	mov.u32 	%r3, %tid.x;
	mad.lo.s32 	%r4, %r1, %r2, %r3;
	cvt.s64.s32 	%rd1, %r4;
	setp.le.s64 	%p1, %rd5, %rd1;
	@%p1 bra 	$L__BB0_2;
	cvta.to.global.u64 	%rd6, %rd3;
	cvta.to.global.u64 	%rd7, %rd4;
	cvta.to.global.u64 	%rd8, %rd2;
	shl.b64 	%rd9, %rd1, 3;
	add.s64 	%rd10, %rd6, %rd9;
	ld.global.f64 	%fd1, [%rd10];
	add.s64 	%rd11, %rd7, %rd9;
	ld.global.f64 	%fd2, [%rd11];
	add.s64 	%rd12, %rd8, %rd9;
	ld.global.f64 	%fd3, [%rd12];
	fma.rn.f64 	%fd4, %fd1, %fd2, %fd3;
	st.global.f64 	[%rd12], %fd4;
$L__BB0_2:
	ret;

}
	// .globl	_Z19mat_vec_mult_kernelPdPKdS1_l
.visible .entry _Z19mat_vec_mult_kernelPdPKdS1_l(
	.param .u64 .ptr .align 1 _Z19mat_vec_mult_kernelPdPKdS1_l_param_0,
	.param .u64 .ptr .align 1 _Z19mat_vec_mult_kernelPdPKdS1_l_param_1,
	.param .u64 .ptr .align 1 _Z19mat_vec_mult_kernelPdPKdS1_l_param_2,
	.param .u64 _Z19mat_vec_mult_kernelPdPKdS1_l_param_3
)
{
	.reg .pred 	%p<12>;
	.reg .b32 	%r<5>;
	.reg .b64 	%rd<94>;
	.reg .b64 	%fd<55>;

	ld.param.u64 	%rd22, [_Z19mat_vec_mult_kernelPdPKdS1_l_param_0];
	ld.param.u64 	%rd24, [_Z19mat_vec_mult_kernelPdPKdS1_l_param_1];
	ld.param.u64 	%rd25, [_Z19mat_vec_mult_kernelPdPKdS1_l_param_2];
	ld.param.u64 	%rd23, [_Z19mat_vec_mult_kernelPdPKdS1_l_param_3];
	cvta.to.global.u64 	%rd1, %rd25;
	cvta.to.global.u64 	%rd2, %rd24;
	mov.u32 	%r1, %ctaid.x;
	mov.u32 	%r2, %ntid.x;
	mov.u32 	%r3, %tid.x;
	mad.lo.s32 	%r4, %r1, %r2, %r3;
	cvt.s64.s32 	%rd3, %r4;
	setp.le.s64 	%p1, %rd23, %rd3;
	setp.lt.s64 	%p2, %rd23, 1;
	or.pred  	%p3, %p1, %p2;
	@%p3 bra 	$L__BB1_12;
	cvta.to.global.u64 	%rd27, %rd22;
	shl.b64 	%rd28, %rd3, 3;
	add.s64 	%rd4, %rd27, %rd28;
	ld.global.f64 	%fd52, [%rd4];
	and.b64  	%rd5, %rd23, 7;
	setp.lt.u64 	%p4, %rd23, 8;
	mov.b64 	%rd92, 0;
	@%p4 bra 	$L__BB1_4;
	and.b64  	%rd92, %rd23, 9223372036854775800;
	add.s64 	%rd89, %rd2, %rd28;
	shl.b64 	%rd8, %rd23, 6;
	add.s64 	%rd88, %rd1, 32;
	mov.u64 	%rd90, %rd92;
$L__BB1_3:
	.pragma "nounroll";
	ld.global.f64 	%fd9, [%rd89];
	ld.global.f64 	%fd10, [%rd88+-32];
	fma.rn.f64 	%fd11, %fd9, %fd10, %fd52;
	st.global.f64 	[%rd4], %fd11;
	shl.b64 	%rd30, %rd23, 3;
	add.s64 	%rd31, %rd89, %rd30;
	ld.global.f64 	%fd12, [%rd31];
	ld.global.f64 	%fd13, [%rd88+-24];
	fma.rn.f64 	%fd14, %fd12, %fd13, %fd11;
	st.global.f64 	[%rd4], %fd14;
	add.s64 	%rd32, %rd31, %rd30;
	ld.global.f64 	%fd15, [%rd32];
	ld.global.f64 	%fd16, [%rd88+-16];
	fma.rn.f64 	%fd17, %fd15, %fd16, %fd14;
	st.global.f64 	[%rd4], %fd17;
	add.s64 	%rd33, %rd32, %rd30;
	ld.global.f64 	%fd18, [%rd33];
	ld.global.f64 	%fd19, [%rd88+-8];
	fma.rn.f64 	%fd20, %fd18, %fd19, %fd17;
	st.global.f64 	[%rd4], %fd20;
	add.s64 	%rd34, %rd33, %rd30;
	ld.global.f64 	%fd21, [%rd34];
	ld.global.f64 	%fd22, [%rd88];
	fma.rn.f64 	%fd23, %fd21, %fd22, %fd20;
	st.global.f64 	[%rd4], %fd23;
	add.s64 	%rd35, %rd34, %rd30;
	ld.global.f64 	%fd24, [%rd35];
	ld.global.f64 	%fd25, [%rd88+8];
	fma.rn.f64 	%fd26, %fd24, %fd25, %fd23;
	st.global.f64 	[%rd4], %fd26;
	add.s64 	%rd36, %rd35, %rd30;
	ld.global.f64 	%fd27, [%rd36];
	ld.global.f64 	%fd28, [%rd88+16];
	fma.rn.f64 	%fd29, %fd27, %fd28, %fd26;
	st.global.f64 	[%rd4], %fd29;
	add.s64 	%rd37, %rd36, %rd30;
	ld.global.f64 	%fd30, [%rd37];
	ld.global.f64 	%fd31, [%rd88+24];
	fma.rn.f64 	%fd52, %fd30, %fd31, %fd29;
	st.global.f64 	[%rd4], %fd52;
	add.s64 	%rd90, %rd90, -8;
	add.s64 	%rd89, %rd89, %rd8;
	add.s64 	%rd88, %rd88, 64;
	setp.ne.s64 	%p5, %rd90, 0;
	@%p5 bra 	$L__BB1_3;
$L__BB1_4:
	setp.eq.s64 	%p6, %rd5, 0;
	@%p6 bra 	$L__BB1_12;
	and.b64  	%rd17, %rd23, 3;
	setp.lt.u64 	%p7, %rd5, 4;
	@%p7 bra 	$L__BB1_7;
	mad.lo.s64 	%rd38, %rd92, %rd23, %rd3;
	shl.b64 	%rd39, %rd38, 3;
	add.s64 	%rd40, %rd2, %rd39;
	ld.global.f64 	%fd32, [%rd40];
	shl.b64 	%rd41, %rd92, 3;
	add.s64 	%rd42, %rd1, %rd41;
	ld.global.f64 	%fd33, [%rd42];
	fma.rn.f64 	%fd34, %fd32, %fd33, %fd52;
	st.global.f64 	[%rd4], %fd34;
	add.s64 	%rd43, %rd92, 1;
	and.b64  	%rd44, %rd43, 4294967295;
	mad.lo.s64 	%rd45, %rd44, %rd23, %rd3;
	shl.b64 	%rd46, %rd45, 3;
	add.s64 	%rd47, %rd2, %rd46;
	ld.global.f64 	%fd35, [%rd47];
	shl.b64 	%rd48, %rd43, 3;
	and.b64  	%rd49, %rd48, 34359738360;
	add.s64 	%rd50, %rd1, %rd49;
	ld.global.f64 	%fd36, [%rd50];
	fma.rn.f64 	%fd37, %fd35, %fd36, %fd34;
	st.global.f64 	[%rd4], %fd37;
	add.s64 	%rd51, %rd92, 2;
	and.b64  	%rd52, %rd51, 4294967295;
	mad.lo.s64 	%rd53, %rd52, %rd23, %rd3;
	shl.b64 	%rd54, %rd53, 3;
	add.s64 	%rd55, %rd2, %rd54;
	ld.global.f64 	%fd38, [%rd55];
	shl.b64 	%rd56, %rd51, 3;
	and.b64  	%rd57, %rd56, 34359738360;
	add.s64 	%rd58, %rd1, %rd57;
	ld.global.f64 	%fd39, [%rd58];
	fma.rn.f64 	%fd40, %fd38, %fd39, %fd37;
	st.global.f64 	[%rd4], %fd40;
	add.s64 	%rd59, %rd92, 3;
	and.b64  	%rd60, %rd59, 4294967295;
	mad.lo.s64 	%rd61, %rd60, %rd23, %rd3;
	shl.b64 	%rd62, %rd61, 3;
	add.s64 	%rd63, %rd2, %rd62;
	ld.global.f64 	%fd41, [%rd63];
	shl.b64 	%rd64, %rd59, 3;
	and.b64  	%rd65, %rd64, 34359738360;
	add.s64 	%rd66, %rd1, %rd65;
	ld.global.f64 	%fd42, [%rd66];
	fma.rn.f64 	%fd52, %fd41, %fd42, %fd40;
	st.global.f64 	[%rd4], %fd52;
	add.s64 	%rd67, %rd92, 4;
	and.b64  	%rd92, %rd67, 4294967295;
$L__BB1_7:
	setp.eq.s64 	%p8, %rd17, 0;
	@%p8 bra 	$L__BB1_12;
	setp.eq.s64 	%p9, %rd17, 1;
	@%p9 bra 	$L__BB1_10;
	mad.lo.s64 	%rd68, %rd92, %rd23, %rd3;
	shl.b64 	%rd69, %rd68, 3;
	add.s64 	%rd70, %rd2, %rd69;
	ld.global.f64 	%fd43, [%rd70];
	shl.b64 	%rd71, %rd92, 3;
	add.s64 	%rd72, %rd1, %rd71;
	ld.global.f64 	%fd44, [%rd72];
	fma.rn.f64 	%fd45, %fd43, %fd44, %fd52;
	st.global.f64 	[%rd4], %fd45;
	add.s64 	%rd73, %rd92, 1;
	and.b64  	%rd74, %rd73, 4294967295;
	mad.lo.s64 	%rd75, %rd74, %rd23, %rd3;
	shl.b64 	%rd76, %rd75, 3;
	add.s64 	%rd77, %rd2, %rd76;
	ld.global.f64 	%fd46, [%rd77];
	shl.b64 	%rd78, %rd73, 3;
	and.b64  	%rd79, %rd78, 34359738360;
	add.s64 	%rd80, %rd1, %rd79;
	ld.global.f64 	%fd47, [%rd80];
	fma.rn.f64 	%fd52, %fd46, %fd47, %fd45;
	st.global.f64 	[%rd4], %fd52;
	add.s64 	%rd81, %rd92, 2;
	and.b64  	%rd92, %rd81, 4294967295;
$L__BB1_10:
	and.b64  	%rd82, %rd23, 1;
	setp.eq.b64 	%p10, %rd82, 1;
	not.pred 	%p11, %p10;
	@%p11 bra 	$L__BB1_12;
	mad.lo.s64 	%rd83, %rd92, %rd23, %rd3;
	shl.b64 	%rd84, %rd83, 3;
	add.s64 	%rd85, %rd2, %rd84;
	ld.global.f64 	%fd48, [%rd85];
	shl.b64 	%rd86, %rd92, 3;
	add.s64 	%rd87, %rd1, %rd86;
	ld.global.f64 	%fd49, [%rd87];
	fma.rn.f64 	%fd50, %fd48, %fd49, %fd52;
	st.global.f64 	[%rd4], %fd50;
$L__BB1_12:
	ret;

}


// ===== COMPILED SASS (sm_100) =====

	.target	sm_100

	.elftype	@"ET_EXEC"


//--------------------- .note.nv.tkinfo           --------------------------
	.section	.note.nv.tkinfo,"",@"SHT_NOTE"
	.sectionflags	@"SHF_NOTE_NV_TKINFO"
	.tkinfo
        /*0018*/ 	.word	0x00000002
        /*0030*/ 	.string	""
        /*0030*/ 	.string	"ptxas"
        /*0030*/ 	.string	"Cuda compilation tools, release 13.0, V13.0.88"
        /*0030*/ 	.string	"Build cuda_13.0.r13.0/compiler.36424714_0"
        /*0030*/ 	.string	"-arch sm_100 -m 64 "



//--------------------- .note.nv.cuinfo           --------------------------
	.section	.note.nv.cuinfo,"",@"SHT_NOTE"
	.sectionflags	@"SHF_NOTE_NV_CUINFO"
        /*0018*/ 	.short	0x0002
        /*001a*/ 	.short	0x0064
        /*001c*/ 	.short	0x0082
	.zero		2


//--------------------- .nv.info                  --------------------------
	.section	.nv.info,"",@"SHT_CUDA_INFO"
	.align	4


	//----- nvinfo : EIATTR_REGCOUNT
	.align		4
        /*0000*/ 	.byte	0x04, 0x2f
        /*0002*/ 	.short	(.L_1 - .L_0)
	.align		4
.L_0:
        /*0004*/ 	.word	index@(_Z19vec_vec_mult_kernelPdPKdS1_l)
        /*0008*/ 	.word	0x0000000e


	//----- nvinfo : EIATTR_FRAME_SIZE
	.align		4
.L_1:
        /*000c*/ 	.byte	0x04, 0x11
        /*000e*/ 	.short	(.L_3 - .L_2)
	.align		4
.L_2:
        /*0010*/ 	.word	index@(_Z19vec_vec_mult_kernelPdPKdS1_l)
        /*0014*/ 	.word	0x00000000


	//----- nvinfo : EIATTR_REGCOUNT
	.align		4
.L_3:
        /*0018*/ 	.byte	0x04, 0x2f
        /*001a*/ 	.short	(.L_5 - .L_4)
	.align		4
.L_4:
        /*001c*/ 	.word	index@(_Z19mat_vec_mult_kernelPdPKdS1_l)
        /*0020*/ 	.word	0x00000020


	//----- nvinfo : EIATTR_FRAME_SIZE
	.align		4
.L_5:
        /*0024*/ 	.byte	0x04, 0x11
        /*0026*/ 	.short	(.L_7 - .L_6)
	.align		4
.L_6:
        /*0028*/ 	.word	index@(_Z19mat_vec_mult_kernelPdPKdS1_l)
        /*002c*/ 	.word	0x00000000


	//----- nvinfo : EIATTR_MIN_STACK_SIZE
	.align		4
.L_7:
        /*0030*/ 	.byte	0x04, 0x12
        /*0032*/ 	.short	(.L_9 - .L_8)
	.align		4
.L_8:
        /*0034*/ 	.word	index@(_Z19mat_vec_mult_kernelPdPKdS1_l)
        /*0038*/ 	.word	0x00000000


	//----- nvinfo : EIATTR_MIN_STACK_SIZE
	.align		4
.L_9:
        /*003c*/ 	.byte	0x04, 0x12
        /*003e*/ 	.short	(.L_11 - .L_10)
	.align		4
.L_10:
        /*0040*/ 	.word	index@(_Z19vec_vec_mult_kernelPdPKdS1_l)
        /*0044*/ 	.word	0x00000000
.L_11:


//--------------------- .nv.compat                --------------------------
	.section	.nv.compat,"",@"SHT_CUDA_COMPAT_INFO"
	.align	4
        /*0000*/ 	.byte	0x02, 0x09, 0x00, 0x00, 0x02, 0x02, 0x01, 0x00, 0x02, 0x05, 0x05, 0x00, 0x03, 0x07, 0x01, 0x01
        /*0010*/ 	.byte	0x02, 0x03, 0x00, 0x00, 0x02, 0x06, 0x01, 0x00, 0x04, 0x0b, 0x08, 0x00, 0x01, 0x00, 0x00, 0x00
        /*0020*/ 	.byte	0x00, 0x00, 0x00, 0x00


//--------------------- .nv.info._Z19mat_vec_mult_kernelPdPKdS1_l --------------------------
	.section	.nv.info._Z19mat_vec_mult_kernelPdPKdS1_l,"",@"SHT_CUDA_INFO"
	.sectionflags	@""
	.align	4


	//----- nvinfo : EIATTR_CUDA_API_VERSION
	.align		4
        /*0000*/ 	.byte	0x04, 0x37
        /*0002*/ 	.short	(.L_13 - .L_12)
.L_12:
        /*0004*/ 	.word	0x00000082


	//----- nvinfo : EIATTR_KPARAM_INFO
	.align		4
.L_13:
        /*0008*/ 	.byte	0x04, 0x17
        /*000a*/ 	.short	(.L_15 - .L_14)
.L_14:
        /*000c*/ 	.word	0x00000000
        /*0010*/ 	.short	0x0003
        /*0012*/ 	.short	0x0018
        /*0014*/ 	.byte	0x00, 0xf0, 0x21, 0x00


	//----- nvinfo : EIATTR_KPARAM_INFO
	.align		4
.L_15:
        /*0018*/ 	.byte	0x04, 0x17
        /*001a*/ 	.short	(.L_17 - .L_16)
.L_16:
        /*001c*/ 	.word	0x00000000
        /*0020*/ 	.short	0x0002
        /*0022*/ 	.short	0x0010
        /*0024*/ 	.byte	0x00, 0xf5, 0x21, 0x00


	//----- nvinfo : EIATTR_KPARAM_INFO
	.align		4
.L_17:
        /*0028*/ 	.byte	0x04, 0x17
        /*002a*/ 	.short	(.L_19 - .L_18)
.L_18:
        /*002c*/ 	.word	0x00000000
        /*0030*/ 	.short	0x0001
        /*0032*/ 	.short	0x0008
        /*0034*/ 	.byte	0x00, 0xf5, 0x21, 0x00


	//----- nvinfo : EIATTR_KPARAM_INFO
	.align		4
.L_19:
        /*0038*/ 	.byte	0x04, 0x17
        /*003a*/ 	.short	(.L_21 - .L_20)
.L_20:
        /*003c*/ 	.word	0x00000000
        /*0040*/ 	.short	0x0000
        /*0042*/ 	.short	0x0000
        /*0044*/ 	.byte	0x00, 0xf5, 0x21, 0x00


	//----- nvinfo : EIATTR_SPARSE_MMA_MASK
	.align		4
.L_21:
        /*0048*/ 	.byte	0x03, 0x50
        /*004a*/ 	.short	0x0000


	//----- nvinfo : EIATTR_MAXREG_COUNT
	.align		4
        /*004c*/ 	.byte	0x03, 0x1b
        /*004e*/ 	.short	0x00ff


	//----- nvinfo : EIATTR_MERCURY_ISA_VERSION
	.align		4
        /*0050*/ 	.byte	0x03, 0x5f
        /*0052*/ 	.short	0x0101


	//----- nvinfo : EIATTR_VRC_CTA_INIT_COUNT
	.align		4
        /*0054*/ 	.byte	0x02, 0x4a
	.zero		1
	.zero		1


	//----- nvinfo : EIATTR_EXIT_INSTR_OFFSETS
	.align		4
        /*0058*/ 	.byte	0x04, 0x1c
        /*005a*/ 	.short	(.L_23 - .L_22)


	//   ....[0]....
.L_22:
        /*005c*/ 	.word	0x000000b0


	//   ....[1]....
        /*0060*/ 	.word	0x00000610


	//   ....[2]....
        /*0064*/ 	.word	0x00000a80


	//   ....[3]....
        /*0068*/ 	.word	0x00000d10


	//   ....[4]....
        /*006c*/ 	.word	0x00000e20


	//----- nvinfo : EIATTR_CBANK_PARAM_SIZE
	.align		4
.L_23:
        /*0070*/ 	.byte	0x03, 0x19
        /*0072*/ 	.short	0x0020


	//----- nvinfo : EIATTR_PARAM_CBANK
	.align		4
        /*0074*/ 	.byte	0x04, 0x0a
        /*0076*/ 	.short	(.L_25 - .L_24)
	.align		4
.L_24:
        /*0078*/ 	.word	index@(.nv.constant0._Z19mat_vec_mult_kernelPdPKdS1_l)
        /*007c*/ 	.short	0x0380
        /*007e*/ 	.short	0x0020


	//----- nvinfo : EIATTR_SW_WAR
	.align		4
.L_25:
        /*0080*/ 	.byte	0x04, 0x36
        /*0082*/ 	.short	(.L_27 - .L_26)
.L_26:
        /*0084*/ 	.word	0x00000008
.L_27:


//--------------------- .nv.info._Z19vec_vec_mult_kernelPdPKdS1_l --------------------------
	.section	.nv.info._Z19vec_vec_mult_kernelPdPKdS1_l,"",@"SHT_CUDA_INFO"
	.sectionflags	@""
	.align	4


	//----- nvinfo : EIATTR_CUDA_API_VERSION
	.align		4
        /*0000*/ 	.byte	0x04, 0x37
        /*0002*/ 	.short	(.L_29 - .L_28)
.L_28:
        /*0004*/ 	.word	0x00000082


	//----- nvinfo : EIATTR_KPARAM_INFO
	.align		4
.L_29:
        /*0008*/ 	.byte	0x04, 0x17
        /*000a*/ 	.short	(.L_31 - .L_30)
.L_30:
        /*000c*/ 	.word	0x00000000
        /*0010*/ 	.short	0x0003
        /*0012*/ 	.short	0x0018
        /*0014*/ 	.byte	0x00, 0xf0, 0x21, 0x00


	//----- nvinfo : EIATTR_KPARAM_INFO
	.align		4
.L_31:
        /*0018*/ 	.byte	0x04, 0x17
        /*001a*/ 	.short	(.L_33 - .L_32)
.L_32:
        /*001c*/ 	.word	0x00000000
        /*0020*/ 	.short	0x0002
        /*0022*/ 	.short	0x0010
        /*0024*/ 	.byte	0x00, 0xf5, 0x21, 0x00


	//----- nvinfo : EIATTR_KPARAM_INFO
	.align		4
.L_33:
        /*0028*/ 	.byte	0x04, 0x17
        /*002a*/ 	.short	(.L_35 - .L_34)
.L_34:
        /*002c*/ 	.word	0x00000000
        /*0030*/ 	.short	0x0001
        /*0032*/ 	.short	0x0008
        /*0034*/ 	.byte	0x00, 0xf5, 0x21, 0x00


	//----- nvinfo : EIATTR_KPARAM_INFO
	.align		4
.L_35:
        /*0038*/ 	.byte	0x04, 0x17
        /*003a*/ 	.short	(.L_37 - .L_36)
.L_36:
        /*003c*/ 	.word	0x00000000
        /*0040*/ 	.short	0x0000
        /*0042*/ 	.short	0x0000
        /*0044*/ 	.byte	0x00, 0xf5, 0x21, 0x00


	//----- nvinfo : EIATTR_SPARSE_MMA_MASK
	.align		4
.L_37:
        /*0048*/ 	.byte	0x03, 0x50
        /*004a*/ 	.short	0x0000


	//----- nvinfo : EIATTR_MAXREG_COUNT
	.align		4
        /*004c*/ 	.byte	0x03, 0x1b
        /*004e*/ 	.short	0x00ff


	//----- nvinfo : EIATTR_MERCURY_ISA_VERSION
	.align		4
        /*0050*/ 	.byte	0x03, 0x5f
        /*0052*/ 	.short	0x0101


	//----- nvinfo : EIATTR_VRC_CTA_INIT_COUNT
	.align		4
        /*0054*/ 	.byte	0x02, 0x4a
	.zero		1
	.zero		1


	//----- nvinfo : EIATTR_EXIT_INSTR_OFFSETS
	.align		4
        /*0058*/ 	.byte	0x04, 0x1c
        /*005a*/ 	.short	(.L_39 - .L_38)


	//   ....[0]....
.L_38:
        /*005c*/ 	.word	0x00000090


	//   ....[1]....
        /*0060*/ 	.word	0x000001a0


	//----- nvinfo : EIATTR_CBANK_PARAM_SIZE
	.align		4
.L_39:
        /*0064*/ 	.byte	0x03, 0x19
        /*0066*/ 	.short	0x0020


	//----- nvinfo : EIATTR_PARAM_CBANK
	.align		4
        /*0068*/ 	.byte	0x04, 0x0a
        /*006a*/ 	.short	(.L_41 - .L_40)
	.align		4
.L_40:
        /*006c*/ 	.word	index@(.nv.constant0._Z19vec_vec_mult_kernelPdPKdS1_l)
        /*0070*/ 	.short	0x0380
        /*0072*/ 	.short	0x0020


	//----- nvinfo : EIATTR_SW_WAR
	.align		4
.L_41:
        /*0074*/ 	.byte	0x04, 0x36
        /*0076*/ 	.short	(.L_43 - .L_42)
.L_42:
        /*0078*/ 	.word	0x00000008
.L_43:


//--------------------- .nv.callgraph             --------------------------
	.section	.nv.callgraph,"",@"SHT_CUDA_CALLGRAPH"
	.align	4
	.sectionentsize	8
	.align		4
        /*0000*/ 	.word	0x00000000
	.align		4
        /*0004*/ 	.word	0xffffffff
	.align		4
        /*0008*/ 	.word	0x00000000
	.align		4
        /*000c*/ 	.word	0xfffffffe
	.align		4
        /*0010*/ 	.word	0x00000000
	.align		4
        /*0014*/ 	.word	0xfffffffd
	.align		4
        /*0018*/ 	.word	0x00000000
	.align		4
        /*001c*/ 	.word	0xfffffffc


//--------------------- .text._Z19mat_vec_mult_kernelPdPKdS1_l --------------------------
	.section	.text._Z19mat_vec_mult_kernelPdPKdS1_l,"ax",@progbits
	.align	128
        .global         _Z19mat_vec_mult_kernelPdPKdS1_l
        .type           _Z19mat_vec_mult_kernelPdPKdS1_l,@function
        .size           _Z19mat_vec_mult_kernelPdPKdS1_l,(.L_x_6 - _Z19mat_vec_mult_kernelPdPKdS1_l)
        .other          _Z19mat_vec_mult_kernelPdPKdS1_l,@"STO_CUDA_ENTRY STV_DEFAULT"
_Z19mat_vec_mult_kernelPdPKdS1_l:
.text._Z19mat_vec_mult_kernelPdPKdS1_l:
[----:B------:R-:W-:Y:S01]  /*0000*/  LDC R1, c[0x0][0x37c] ;  /* 0x0000df00ff017b82 */ /* 0x000fe20000000800 */
[----:B------:R-:W0:Y:S07]  /*0010*/  S2R R11, SR_TID.X ;  /* 0x00000000000b7919 */ /* 0x000e2e0000002100 */
[----:B------:R-:W0:Y:S08]  /*0020*/  S2UR UR4, SR_CTAID.X ;  /* 0x00000000000479c3 */ /* 0x000e300000002500 */
[----:B------:R-:W0:Y:S08]  /*0030*/  LDC R10, c[0x0][0x360] ;  /* 0x0000d800ff0a7b82 */ /* 0x000e300000000800 */
[----:B------:R-:W1:Y:S01]  /*0040*/  LDC.64 R12, c[0x0][0x398] ;  /* 0x0000e600ff0c7b82 */ /* 0x000e620000000a00 */
[----:B0-----:R-:W-:-:S05]  /*0050*/  IMAD R10, R10, UR4, R11 ;  /* 0x000000040a0a7c24 */ /* 0x001fca000f8e020b */
[----:B------:R-:W-:Y:S02]  /*0060*/  SHF.R.S32.HI R11, RZ, 0x1f, R10 ;  /* 0x0000001fff0b7819 */ /* 0x000fe4000001140a */
[----:B-1----:R-:W-:Y:S02]  /*0070*/  ISETP.GE.U32.AND P0, PT, R12, 0x1, PT ;  /* 0x000000010c00780c */ /* 0x002fe40003f06070 */
[----:B------:R-:W-:Y:S02]  /*0080*/  ISETP.GE.U32.AND P1, PT, R10, R12, PT ;  /* 0x0000000c0a00720c */ /* 0x000fe40003f26070 */
[----:B------:R-:W-:-:S04]  /*0090*/  ISETP.GE.AND.EX P0, PT, R13, RZ, PT, P0 ;  /* 0x000000ff0d00720c */ /* 0x000fc80003f06300 */
[----:B------:R-:W-:-:S13]  /*00a0*/  ISETP.GE.OR.EX P0, PT, R11, R13, !P0, P1 ;  /* 0x0000000d0b00720c */ /* 0x000fda0004706710 */
[----:B------:R-:W-:Y:S05]  /*00b0*/  @P0 EXIT ;  /* 0x000000000000094d */ /* 0x000fea0003800000 */
[----:B------:R-:W0:Y:S01]  /*00c0*/  LDCU.64 UR4, c[0x0][0x380] ;  /* 0x00007000ff0477ac */ /* 0x000e220008000a00 */
[----:B------:R-:W-:Y:S01]  /*00d0*/  ISETP.GE.U32.AND P1, PT, R12, 0x8, PT ;  /* 0x000000080c00780c */ /* 0x000fe20003f26070 */
[C---:B------:R-:W-:Y:S01]  /*00e0*/  IMAD.SHL.U32 R28, R10.reuse, 0x8, RZ ;  /* 0x000000080a1c7824 */ /* 0x040fe200078e00ff */
[----:B------:R-:W-:Y:S01]  /*00f0*/  SHF.L.U64.HI R5, R10, 0x3, R11 ;  /* 0x000000030a057819 */ /* 0x000fe2000001020b */
[----:B------:R-:W1:Y:S01]  /*0100*/  LDCU.64 UR6, c[0x0][0x358] ;  /* 0x00006b00ff0677ac */ /* 0x000e620008000a00 */
[----:B------:R-:W-:Y:S02]  /*0110*/  ISETP.GE.U32.AND.EX P1, PT, R13, RZ, PT, P1 ;  /* 0x000000ff0d00720c */ /* 0x000fe40003f26110 */
[----:B------:R-:W-:Y:S02]  /*0120*/  CS2R R2, SRZ ;  /* 0x0000000000027805 */ /* 0x000fe4000001ff00 */
[----:B------:R-:W-:-:S04]  /*0130*/  LOP3.LUT R0, R12, 0x7, RZ, 0xc0, !PT ;  /* 0x000000070c007812 */ /* 0x000fc800078ec0ff */
[----:B------:R-:W-:-:S04]  /*0140*/  ISETP.NE.U32.AND P0, PT, R0, RZ, PT ;  /* 0x000000ff0000720c */ /* 0x000fc80003f05070 */
[----:B------:R-:W-:Y:S02]  /*0150*/  ISETP.NE.AND.EX P0, PT, RZ, RZ, PT, P0 ;  /* 0x000000ffff00720c */ /* 0x000fe40003f05300 */
[----:B0-----:R-:W-:-:S04]  /*0160*/  IADD3 R8, P2, PT, R28, UR4, RZ ;  /* 0x000000041c087c10 */ /* 0x001fc8000ff5e0ff */
[----:B------:R-:W-:-:S05]  /*0170*/  IADD3.X R9, PT, PT, R5, UR5, RZ, P2, !PT ;  /* 0x0000000505097c10 */ /* 0x000fca00097fe4ff */
[----:B-1----:R0:W5:Y:S01]  /*0180*/  LDG.E.64 R22, desc[UR6][R8.64] ;  /* 0x0000000608167981 */ /* 0x002162000c1e1b00 */
[----:B------:R-:W-:Y:S05]  /*0190*/  @!P1 BRA `(.L_x_0) ;  /* 0x00000004001c9947 */ /* 0x000fea0003800000 */
[----:B------:R-:W1:Y:S01]  /*01a0*/  LDCU.64 UR4, c[0x0][0x390] ;  /* 0x00007200ff0477ac */ /* 0x000e620008000a00 */
[C---:B------:R-:W-:Y:S01]  /*01b0*/  LOP3.LUT R2, R12.reuse, 0xfffffff8, RZ, 0xc0, !PT ;  /* 0xfffffff80c027812 */ /* 0x040fe200078ec0ff */
[C---:B------:R-:W-:Y:S01]  /*01c0*/  IMAD.SHL.U32 R25, R12.reuse, 0x8, RZ ;  /* 0x000000080c197824 */ /* 0x040fe200078e00ff */
[----:B------:R-:W-:Y:S01]  /*01d0*/  LOP3.LUT R3, R13, 0x7fffffff, RZ, 0xc0, !PT ;  /* 0x7fffffff0d037812 */ /* 0x000fe200078ec0ff */
[----:B------:R-:W2:Y:S01]  /*01e0*/  LDCU.64 UR8, c[0x0][0x388] ;  /* 0x00007100ff0877ac */ /* 0x000ea20008000a00 */
[C-C-:B------:R-:W-:Y:S01]  /*01f0*/  SHF.L.U64.HI R6, R12.reuse, 0x6, R13.reuse ;  /* 0x000000060c067819 */ /* 0x140fe2000001020d */
[----:B------:R-:W-:Y:S01]  /*0200*/  IMAD.MOV.U32 R4, RZ, RZ, R2 ;  /* 0x000000ffff047224 */ /* 0x000fe200078e0002 */
[----:B------:R-:W-:Y:S01]  /*0210*/  SHF.L.U64.HI R7, R12, 0x3, R13 ;  /* 0x000000030c077819 */ /* 0x000fe2000001020d */
[----:B------:R-:W-:Y:S01]  /*0220*/  IMAD.MOV.U32 R24, RZ, RZ, R3 ;  /* 0x000000ffff187224 */ /* 0x000fe200078e0003 */
[----:B-1----:R-:W-:-:S04]  /*0230*/  UIADD3 UR4, UP0, UPT, UR4, 0x20, URZ ;  /* 0x0000002004047890 */ /* 0x002fc8000ff1e0ff */
[----:B------:R-:W-:Y:S01]  /*0240*/  UIADD3.X UR5, UPT, UPT, URZ, UR5, URZ, UP0, !UPT ;  /* 0x00000005ff057290 */ /* 0x000fe200087fe4ff */
[----:B--2---:R-:W-:Y:S01]  /*0250*/  IADD3 R28, P1, PT, R28, UR8, RZ ;  /* 0x000000081c1c7c10 */ /* 0x004fe2000ff3e0ff */
[----:B------:R-:W-:-:S03]  /*0260*/  IMAD.U32 R14, RZ, RZ, UR4 ;  /* 0x00000004ff0e7e24 */ /* 0x000fc6000f8e00ff */
[----:B------:R-:W-:Y:S01]  /*0270*/  IADD3.X R5, PT, PT, R5, UR9, RZ, P1, !PT ;  /* 0x0000000905057c10 */ /* 0x000fe20008ffe4ff */
[----:B------:R-:W-:-:S08]  /*0280*/  IMAD.U32 R15, RZ, RZ, UR5 ;  /* 0x00000005ff0f7e24 */ /* 0x000fd0000f8e00ff */
.L_x_1:
[----:B------:R-:W-:Y:S01]  /*0290*/  IMAD.MOV.U32 R29, RZ, RZ, R5 ;  /* 0x000000ffff1d7224 */ /* 0x000fe200078e0005 */
[----:B------:R-:W2:Y:S04]  /*02a0*/  LDG.E.64 R20, desc[UR6][R14.64+-0x20] ;  /* 0xffffe0060e147981 */ /* 0x000ea8000c1e1b00 */
[----:B-1----:R-:W2:Y:S01]  /*02b0*/  LDG.E.64 R16, desc[UR6][R28.64] ;  /* 0x000000061c107981 */ /* 0x002ea2000c1e1b00 */
[----:B------:R-:W-:-:S05]  /*02c0*/  IADD3 R18, P1, PT, R28, R25, RZ ;  /* 0x000000191c127210 */ /* 0x000fca0007f3e0ff */
[----:B------:R-:W-:Y:S01]  /*02d0*/  IMAD.X R19, R5, 0x1, R7, P1 ;  /* 0x0000000105137824 */ /* 0x000fe200008e0607 */
[----:B--2--5:R-:W-:-:S07]  /*02e0*/  DFMA R20, R16, R20, R22 ;  /* 0x000000141014722b */ /* 0x024fce0000000016 */
[----:B------:R1:W-:Y:S04]  /*02f0*/  STG.E.64 desc[UR6][R8.64], R20 ;  /* 0x0000001408007986 */ /* 0x0003e8000c101b06 */
[----:B------:R-:W2:Y:S04]  /*0300*/  LDG.E.64 R16, desc[UR6][R18.64] ;  /* 0x0000000612107981 */ /* 0x000ea8000c1e1b00 */
[----:B------:R-:W2:Y:S02]  /*0310*/  LDG.E.64 R22, desc[UR6][R14.64+-0x18] ;  /* 0xffffe8060e167981 */ /* 0x000ea4000c1e1b00 */
[----:B--2---:R-:W-:Y:S01]  /*0320*/  DFMA R22, R16, R22, R20 ;  /* 0x000000161016722b */ /* 0x004fe20000000014 */
[----:B-1----:R-:W-:-:S05]  /*0330*/  IADD3 R20, P1, PT, R18, R25, RZ ;  /* 0x0000001912147210 */ /* 0x002fca0007f3e0ff */
[----:B------:R-:W-:Y:S01]  /*0340*/  IMAD.X R21, R19, 0x1, R7, P1 ;  /* 0x0000000113157824 */ /* 0x000fe200008e0607 */
[----:B------:R1:W-:Y:S04]  /*0350*/  STG.E.64 desc[UR6][R8.64], R22 ;  /* 0x0000001608007986 */ /* 0x0003e8000c101b06 */
[----:B------:R-:W2:Y:S04]  /*0360*/  LDG.E.64 R16, desc[UR6][R20.64] ;  /* 0x0000000614107981 */ /* 0x000ea8000c1e1b00 */
[----:B------:R-:W2:Y:S02]  /*0370*/  LDG.E.64 R26, desc[UR6][R14.64+-0x10] ;  /* 0xfffff0060e1a7981 */ /* 0x000ea4000c1e1b00 */
[----:B--2---:R-:W-:Y:S01]  /*0380*/  DFMA R26, R16, R26, R22 ;  /* 0x0000001a101a722b */ /* 0x004fe20000000016 */
[----:B------:R-:W-:-:S05]  /*0390*/  IADD3 R16, P1, PT, R20, R25, RZ ;  /* 0x0000001914107210 */ /* 0x000fca0007f3e0ff */
[----:B------:R-:W-:Y:S01]  /*03a0*/  IMAD.X R17, R21, 0x1, R7, P1 ;  /* 0x0000000115117824 */ /* 0x000fe200008e0607 */
[----:B------:R2:W-:Y:S04]  /*03b0*/  STG.E.64 desc[UR6][R8.64], R26 ;  /* 0x0000001a08007986 */ /* 0x0005e8000c101b06 */
[----:B------:R-:W3:Y:S04]  /*03c0*/  LDG.E.64 R20, desc[UR6][R16.64] ;  /* 0x0000000610147981 */ /* 0x000ee8000c1e1b00 */
[----:B------:R-:W3:Y:S01]  /*03d0*/  LDG.E.64 R18, desc[UR6][R14.64+-0x8] ;  /* 0xfffff8060e127981 */ /* 0x000ee2000c1e1b00 */
[----:B-1----:R-:W-:-:S05]  /*03e0*/  IADD3 R22, P1, PT, R16, R25, RZ ;  /* 0x0000001910167210 */ /* 0x002fca0007f3e0ff */
[----:B------:R-:W-:Y:S01]  /*03f0*/  IMAD.X R23, R17, 0x1, R7, P1 ;  /* 0x0000000111177824 */ /* 0x000fe200008e0607 */
[----:B---3--:R-:W-:-:S07]  /*0400*/  DFMA R18, R20, R18, R26 ;  /* 0x000000121412722b */ /* 0x008fce000000001a */
[----:B------:R1:W-:Y:S04]  /*0410*/  STG.E.64 desc[UR6][R8.64], R18 ;  /* 0x0000001208007986 */ /* 0x0003e8000c101b06 */
[----:B------:R-:W3:Y:S04]  /*0420*/  LDG.E.64 R16, desc[UR6][R22.64] ;  /* 0x0000000616107981 */ /* 0x000ee8000c1e1b00 */
[----:B------:R-:W3:Y:S01]  /*0430*/  LDG.E.64 R20, desc[UR6][R14.64] ;  /* 0x000000060e147981 */ /* 0x000ee2000c1e1b00 */
[----:B--2---:R-:W-:-:S05]  /*0440*/  IADD3 R26, P1, PT, R22, R25, RZ ;  /* 0x00000019161a7210 */ /* 0x004fca0007f3e0ff */
[----:B------:R-:W-:Y:S01]  /*0450*/  IMAD.X R27, R23, 0x1, R7, P1 ;  /* 0x00000001171b7824 */ /* 0x000fe200008e0607 */
[----:B---3--:R-:W-:-:S07]  /*0460*/  DFMA R20, R16, R20, R18 ;  /* 0x000000141014722b */ /* 0x008fce0000000012 */
[----:B------:R2:W-:Y:S04]  /*0470*/  STG.E.64 desc[UR6][R8.64], R20 ;  /* 0x0000001408007986 */ /* 0x0005e8000c101b06 */
[----:B-1----:R-:W3:Y:S04]  /*0480*/  LDG.E.64 R18, desc[UR6][R26.64] ;  /* 0x000000061a127981 */ /* 0x002ee8000c1e1b00 */
[----:B------:R-:W3:Y:S02]  /*0490*/  LDG.E.64 R16, desc[UR6][R14.64+0x8] ;  /* 0x000008060e107981 */ /* 0x000ee4000c1e1b00 */
[----:B---3--:R-:W-:Y:S01]  /*04a0*/  DFMA R16, R18, R16, R20 ;  /* 0x000000101210722b */ /* 0x008fe20000000014 */
[----:B------:R-:W-:-:S05]  /*04b0*/  IADD3 R18, P1, PT, R26, R25, RZ ;  /* 0x000000191a127210 */ /* 0x000fca0007f3e0ff */
[----:B------:R-:W-:Y:S01]  /*04c0*/  IMAD.X R19, R27, 0x1, R7, P1 ;  /* 0x000000011b137824 */ /* 0x000fe200008e0607 */
[----:B------:R1:W-:Y:S04]  /*04d0*/  STG.E.64 desc[UR6][R8.64], R16 ;  /* 0x0000001008007986 */ /* 0x0003e8000c101b06 */
[----:B--2---:R-:W2:Y:S04]  /*04e0*/  LDG.E.64 R20, desc[UR6][R18.64] ;  /* 0x0000000612147981 */ /* 0x004ea8000c1e1b00 */
[----:B------:R-:W2:Y:S02]  /*04f0*/  LDG.E.64 R22, desc[UR6][R14.64+0x10] ;  /* 0x000010060e167981 */ /* 0x000ea4000c1e1b00 */
[----:B--2---:R-:W-:Y:S01]  /*0500*/  DFMA R26, R20, R22, R16 ;  /* 0x00000016141a722b */ /* 0x004fe20000000010 */
[----:B------:R-:W-:-:S05]  /*0510*/  IADD3 R20, P1, PT, R18, R25, RZ ;  /* 0x0000001912147210 */ /* 0x000fca0007f3e0ff */
[----:B------:R-:W-:Y:S01]  /*0520*/  IMAD.X R21, R19, 0x1, R7, P1 ;  /* 0x0000000113157824 */ /* 0x000fe200008e0607 */
[----:B------:R1:W-:Y:S04]  /*0530*/  STG.E.64 desc[UR6][R8.64], R26 ;  /* 0x0000001a08007986 */ /* 0x0003e8000c101b06 */
[----:B------:R2:W3:Y:S04]  /*0540*/  LDG.E.64 R22, desc[UR6][R14.64+0x18] ;  /* 0x000018060e167981 */ /* 0x0004e8000c1e1b00 */
[----:B------:R-:W3:Y:S01]  /*0550*/  LDG.E.64 R20, desc[UR6][R20.64] ;  /* 0x0000000614147981 */ /* 0x000ee2000c1e1b00 */
[----:B------:R-:W-:-:S04]  /*0560*/  IADD3 R4, P1, PT, R4, -0x8, RZ ;  /* 0xfffffff804047810 */ /* 0x000fc80007f3e0ff */
[----:B------:R-:W-:Y:S02]  /*0570*/  IADD3.X R24, PT, PT, R24, -0x1, RZ, P1, !PT ;  /* 0xffffffff18187810 */ /* 0x000fe40000ffe4ff */
[----:B------:R-:W-:-:S04]  /*0580*/  ISETP.NE.U32.AND P1, PT, R4, RZ, PT ;  /* 0x000000ff0400720c */ /* 0x000fc80003f25070 */
[----:B------:R-:W-:Y:S02]  /*0590*/  ISETP.NE.AND.EX P1, PT, R24, RZ, PT, P1 ;  /* 0x000000ff1800720c */ /* 0x000fe40003f25310 */
[----:B------:R-:W-:Y:S02]  /*05a0*/  LEA R28, P2, R12, R28, 0x6 ;  /* 0x0000001c0c1c7211 */ /* 0x000fe400078430ff */
[----:B--2---:R-:W-:-:S03]  /*05b0*/  IADD3 R14, P3, PT, R14, 0x40, RZ ;  /* 0x000000400e0e7810 */ /* 0x004fc60007f7e0ff */
[----:B------:R-:W-:Y:S02]  /*05c0*/  IMAD.X R5, R5, 0x1, R6, P2 ;  /* 0x0000000105057824 */ /* 0x000fe400010e0606 */
[----:B------:R-:W-:Y:S01]  /*05d0*/  IMAD.X R15, RZ, RZ, R15, P3 ;  /* 0x000000ffff0f7224 */ /* 0x000fe200018e060f */
[----:B---3--:R-:W-:-:S07]  /*05e0*/  DFMA R22, R20, R22, R26 ;  /* 0x000000161416722b */ /* 0x008fce000000001a */
[----:B------:R1:W-:Y:S01]  /*05f0*/  STG.E.64 desc[UR6][R8.64], R22 ;  /* 0x0000001608007986 */ /* 0x0003e2000c101b06 */
[----:B------:R-:W-:Y:S05]  /*0600*/  @P1 BRA `(.L_x_1) ;  /* 0xfffffffc00201947 */ /* 0x000fea000383ffff */
.L_x_0:
[----:B------:R-:W-:Y:S05]  /*0610*/  @!P0 EXIT ;  /* 0x000000000000894d */ /* 0x000fea0003800000 */
[----:B------:R-:W-:Y:S02]  /*0620*/  ISETP.GE.U32.AND P1, PT, R0, 0x4, PT ;  /* 0x000000040000780c */ /* 0x000fe40003f26070 */
[----:B------:R-:W-:Y:S02]  /*0630*/  LOP3.LUT R20, R12, 0x3, RZ, 0xc0, !PT ;  /* 0x000000030c147812 */ /* 0x000fe400078ec0ff */
[----:B------:R-:W-:Y:S02]  /*0640*/  ISETP.GE.U32.AND.EX P1, PT, RZ, RZ, PT, P1 ;  /* 0x000000ffff00720c */ /* 0x000fe40003f26110 */
[----:B------:R-:W-:-:S04]  /*0650*/  ISETP.NE.U32.AND P0, PT, R20, RZ, PT ;  /* 0x000000ff1400720c */ /* 0x000fc80003f05070 */
[----:B------:R-:W-:-:S07]  /*0660*/  ISETP.NE.AND.EX P0, PT, RZ, RZ, PT, P0 ;  /* 0x000000ffff00720c */ /* 0x000fce0003f05300 */
[----:B------:R-:W-:Y:S06]  /*0670*/  @!P1 BRA `(.L_x_2) ;  /* 0x0000000400009947 */ /* 0x000fec0003800000 */
[----:B------:R-:W1:Y:S01]  /*0680*/  LDC.64 R4, c[0x0][0x390] ;  /* 0x0000e400ff047b82 */ /* 0x000e620000000a00 */
[----:B------:R-:W2:Y:S01]  /*0690*/  LDCU.64 UR4, c[0x0][0x388] ;  /* 0x00007100ff0477ac */ /* 0x000ea20008000a00 */
[-C--:B------:R-:W-:Y:S02]  /*06a0*/  IMAD R0, R3, R12.reuse, RZ ;  /* 0x0000000c03007224 */ /* 0x080fe400078e02ff */
[----:B------:R-:W-:-:S04]  /*06b0*/  IMAD.WIDE.U32 R6, R2, R12, R10 ;  /* 0x0000000c02067225 */ /* 0x000fc800078e000a */
[----:B------:R-:W-:-:S04]  /*06c0*/  IMAD R15, R2, R13, R0 ;  /* 0x0000000d020f7224 */ /* 0x000fc800078e0200 */
[----:B------:R-:W-:Y:S01]  /*06d0*/  IMAD.IADD R7, R7, 0x1, R15 ;  /* 0x0000000107077824 */ /* 0x000fe200078e020f */
[----:B--2---:R-:W-:-:S04]  /*06e0*/  LEA R14, P1, R6, UR4, 0x3 ;  /* 0x00000004060e7c11 */ /* 0x004fc8000f8218ff */
[----:B------:R-:W-:Y:S02]  /*06f0*/  LEA.HI.X R15, R6, UR5, R7, 0x3, P1 ;  /* 0x00000005060f7c11 */ /* 0x000fe400088f1c07 */
[----:B-1----:R-:W-:-:S04]  /*0700*/  LEA R16, P2, R2, R4, 0x3 ;  /* 0x0000000402107211 */ /* 0x002fc800078418ff */
[C---:B------:R-:W-:Y:S01]  /*0710*/  LEA.HI.X R17, R2.reuse, R5, R3, 0x3, P2 ;  /* 0x0000000502117211 */ /* 0x040fe200010f1c03 */
[----:B------:R-:W2:Y:S04]  /*0720*/  LDG.E.64 R14, desc[UR6][R14.64] ;  /* 0x000000060e0e7981 */ /* 0x000ea8000c1e1b00 */
[----:B------:R1:W2:Y:S01]  /*0730*/  LDG.E.64 R6, desc[UR6][R16.64] ;  /* 0x0000000610067981 */ /* 0x0002a2000c1e1b00 */
[----:B------:R-:W-:-:S05]  /*0740*/  IADD3 R21, P1, PT, R2, 0x1, RZ ;  /* 0x0000000102157810 */ /* 0x000fca0007f3e0ff */
[----:B------:R-:W-:Y:S02]  /*0750*/  IMAD.X R0, RZ, RZ, R3, P1 ;  /* 0x000000ffff007224 */ /* 0x000fe400008e0603 */
[C---:B------:R-:W-:Y:S02]  /*0760*/  IMAD.SHL.U32 R19, R21.reuse, 0x8, RZ ;  /* 0x0000000815137824 */ /* 0x040fe400078e00ff */
[C---:B------:R-:W-:Y:S01]  /*0770*/  IMAD.WIDE.U32 R24, R21.reuse, R12, R10 ;  /* 0x0000000c15187225 */ /* 0x040fe200078e000a */
[----:B------:R-:W-:Y:S02]  /*0780*/  SHF.L.U64.HI R0, R21, 0x3, R0 ;  /* 0x0000000315007819 */ /* 0x000fe40000010200 */
[----:B------:R-:W-:Y:S01]  /*0790*/  LOP3.LUT R19, R19, 0xfffffff8, RZ, 0xc0, !PT ;  /* 0xfffffff813137812 */ /* 0x000fe200078ec0ff */
[----:B------:R-:W-:Y:S01]  /*07a0*/  IMAD R21, R21, R13, R25 ;  /* 0x0000000d15157224 */ /* 0x000fe200078e0219 */
[----:B------:R-:W-:Y:S02]  /*07b0*/  LOP3.LUT R0, R0, 0x7, RZ, 0xc0, !PT ;  /* 0x0000000700007812 */ /* 0x000fe400078ec0ff */
[----:B-1----:R-:W-:-:S02]  /*07c0*/  IADD3 R16, P2, PT, R19, R4, RZ ;  /* 0x0000000413107210 */ /* 0x002fc40007f5e0ff */
[----:B------:R-:W-:-:S03]  /*07d0*/  LEA R18, P1, R24, UR4, 0x3 ;  /* 0x0000000418127c11 */ /* 0x000fc6000f8218ff */
[----:B------:R-:W-:Y:S01]  /*07e0*/  IMAD.X R17, R0, 0x1, R5, P2 ;  /* 0x0000000100117824 */ /* 0x000fe200010e0605 */
[----:B------:R-:W-:Y:S01]  /*07f0*/  LEA.HI.X R19, R24, UR5, R21, 0x3, P1 ;  /* 0x0000000518137c11 */ /* 0x000fe200088f1c15 */
[----:B--2--5:R-:W-:-:S07]  /*0800*/  DFMA R6, R14, R6, R22 ;  /* 0x000000060e06722b */ /* 0x024fce0000000016 */
[----:B------:R1:W-:Y:S04]  /*0810*/  STG.E.64 desc[UR6][R8.64], R6 ;  /* 0x0000000608007986 */ /* 0x0003e8000c101b06 */
[----:B------:R-:W1:Y:S04]  /*0820*/  LDG.E.64 R18, desc[UR6][R18.64] ;  /* 0x0000000612127981 */ /* 0x000e68000c1e1b00 */
[----:B------:R-:W1:Y:S01]  /*0830*/  LDG.E.64 R16, desc[UR6][R16.64] ;  /* 0x0000000610107981 */ /* 0x000e62000c1e1b00 */
        /* <DEDUP_REMOVED lines=8> */
[----:B------:R-:W-:-:S02]  /*08c0*/  IADD3 R14, P2, PT, R15, R4, RZ ;  /* 0x000000040f0e7210 */ /* 0x000fc40007f5e0ff */
[----:B------:R-:W-:-:S03]  /*08d0*/  LEA R24, P1, R22, UR4, 0x3 ;  /* 0x0000000416187c11 */ /* 0x000fc6000f8218ff */
[----:B------:R-:W-:Y:S01]  /*08e0*/  IMAD.X R15, R0, 0x1, R5, P2 ;  /* 0x00000001000f7824 */ /* 0x000fe200010e0605 */
[----:B------:R-:W-:Y:S01]  /*08f0*/  LEA.HI.X R25, R22, UR5, R21, 0x3, P1 ;  /* 0x0000000516197c11 */ /* 0x000fe200088f1c15 */
[----:B-1----:R-:W-:-:S07]  /*0900*/  DFMA R6, R18, R16, R6 ;  /* 0x000000101206722b */ /* 0x002fce0000000006 */
[----:B------:R2:W-:Y:S04]  /*0910*/  STG.E.64 desc[UR6][R8.64], R6 ;  /* 0x0000000608007986 */ /* 0x0005e8000c101b06 */
[----:B------:R-:W3:Y:S04]  /*0920*/  LDG.E.64 R16, desc[UR6][R24.64] ;  /* 0x0000000618107981 */ /* 0x000ee8000c1e1b00 */
[----:B------:R-:W3:Y:S01]  /*0930*/  LDG.E.64 R14, desc[UR6][R14.64] ;  /* 0x000000060e0e7981 */ /* 0x000ee2000c1e1b00 */
[----:B------:R-:W-:-:S05]  /*0940*/  IADD3 R19, P1, PT, R2, 0x3, RZ ;  /* 0x0000000302137810 */ /* 0x000fca0007f3e0ff */
[C---:B------:R-:W-:Y:S02]  /*0950*/  IMAD.SHL.U32 R0, R19.reuse, 0x8, RZ ;  /* 0x0000000813007824 */ /* 0x040fe400078e00ff */
[----:B------:R-:W-:Y:S02]  /*0960*/  IMAD.X R18, RZ, RZ, R3, P1 ;  /* 0x000000ffff127224 */ /* 0x000fe400008e0603 */
[C---:B------:R-:W-:Y:S01]  /*0970*/  IMAD.WIDE.U32 R22, R19.reuse, R12, R10 ;  /* 0x0000000c13167225 */ /* 0x040fe200078e000a */
[----:B------:R-:W-:Y:S02]  /*0980*/  LOP3.LUT R3, R0, 0xfffffff8, RZ, 0xc0, !PT ;  /* 0xfffffff800037812 */ /* 0x000fe400078ec0ff */
[C---:B------:R-:W-:Y:S01]  /*0990*/  SHF.L.U64.HI R0, R19.reuse, 0x3, R18 ;  /* 0x0000000313007819 */ /* 0x040fe20000010212 */
[----:B------:R-:W-:Y:S01]  /*09a0*/  IMAD R19, R19, R13, R23 ;  /* 0x0000000d13137224 */ /* 0x000fe200078e0217 */
[----:B------:R-:W-:Y:S02]  /*09b0*/  IADD3 R4, P2, PT, R3, R4, RZ ;  /* 0x0000000403047210 */ /* 0x000fe40007f5e0ff */
[----:B------:R-:W-:-:S02]  /*09c0*/  LOP3.LUT R0, R0, 0x7, RZ, 0xc0, !PT ;  /* 0x0000000700007812 */ /* 0x000fc400078ec0ff */
[----:B------:R-:W-:-:S03]  /*09d0*/  LEA R18, P1, R22, UR4, 0x3 ;  /* 0x0000000416127c11 */ /* 0x000fc6000f8218ff */
[----:B------:R-:W-:Y:S01]  /*09e0*/  IMAD.X R5, R0, 0x1, R5, P2 ;  /* 0x0000000100057824 */ /* 0x000fe200010e0605 */
[----:B------:R-:W-:Y:S01]  /*09f0*/  LEA.HI.X R19, R22, UR5, R19, 0x3, P1 ;  /* 0x0000000516137c11 */ /* 0x000fe200088f1c13 */
[----:B---3--:R-:W-:-:S07]  /*0a00*/  DFMA R14, R16, R14, R6 ;  /* 0x0000000e100e722b */ /* 0x008fce0000000006 */
[----:B------:R2:W-:Y:S04]  /*0a10*/  STG.E.64 desc[UR6][R8.64], R14 ;  /* 0x0000000e08007986 */ /* 0x0005e8000c101b06 */
[----:B------:R-:W3:Y:S04]  /*0a20*/  LDG.E.64 R4, desc[UR6][R4.64] ;  /* 0x0000000604047981 */ /* 0x000ee8000c1e1b00 */
[----:B------:R-:W3:Y:S01]  /*0a30*/  LDG.E.64 R18, desc[UR6][R18.64] ;  /* 0x0000000612127981 */ /* 0x000ee2000c1e1b00 */
[----:B------:R-:W-:Y:S02]  /*0a40*/  VIADD R2, R2, 0x4 ;  /* 0x0000000402027836 */ /* 0x000fe40000000000 */
[----:B------:R-:W-:Y:S01]  /*0a50*/  IMAD.MOV.U32 R3, RZ, RZ, RZ ;  /* 0x000000ffff037224 */ /* 0x000fe200078e00ff */
[----:B---3--:R-:W-:-:S07]  /*0a60*/  DFMA R22, R18, R4, R14 ;  /* 0x000000041216722b */ /* 0x008fce000000000e */
[----:B------:R2:W-:Y:S04]  /*0a70*/  STG.E.64 desc[UR6][R8.64], R22 ;  /* 0x0000001608007986 */ /* 0x0005e8000c101b06 */
.L_x_2:
[----:B------:R-:W-:Y:S05]  /*0a80*/  @!P0 EXIT ;  /* 0x000000000000894d */ /* 0x000fea0003800000 */
[----:B------:R-:W-:Y:S02]  /*0a90*/  ISETP.NE.U32.AND P1, PT, R20, 0x1, PT ;  /* 0x000000011400780c */ /* 0x000fe40003f25070 */
[----:B------:R-:W-:Y:S02]  /*0aa0*/  LOP3.LUT R0, R12, 0x1, RZ, 0xc0, !PT ;  /* 0x000000010c007812 */ /* 0x000fe400078ec0ff */
[----:B------:R-:W-:Y:S02]  /*0ab0*/  ISETP.NE.AND.EX P1, PT, RZ, RZ, PT, P1 ;  /* 0x000000ffff00720c */ /* 0x000fe40003f25310 */
[----:B------:R-:W-:-:S04]  /*0ac0*/  ISETP.NE.U32.AND P0, PT, R0, 0x1, PT ;  /* 0x000000010000780c */ /* 0x000fc80003f05070 */
[----:B------:R-:W-:-:S07]  /*0ad0*/  ISETP.NE.U32.AND.EX P0, PT, RZ, RZ, PT, P0 ;  /* 0x000000ffff00720c */ /* 0x000fce0003f05100 */
[----:B------:R-:W-:Y:S06]  /*0ae0*/  @!P1 BRA `(.L_x_3) ;  /* 0x0000000000889947 */ /* 0x000fec0003800000 */
[----:B------:R-:W3:Y:S01]  /*0af0*/  LDC.64 R4, c[0x0][0x390] ;  /* 0x0000e400ff047b82 */ /* 0x000ee20000000a00 */
[----:B------:R-:W4:Y:S01]  /*0b00*/  LDCU.64 UR4, c[0x0][0x388] ;  /* 0x00007100ff0477ac */ /* 0x000f220008000a00 */
[-C--:B------:R-:W-:Y:S02]  /*0b10*/  IMAD R0, R3, R12.reuse, RZ ;  /* 0x0000000c03007224 */ /* 0x080fe400078e02ff */
[----:B--2---:R-:W-:Y:S02]  /*0b20*/  IMAD.MOV.U32 R6, RZ, RZ, R10 ;  /* 0x000000ffff067224 */ /* 0x004fe400078e000a */
[----:B------:R-:W-:Y:S02]  /*0b30*/  IMAD.MOV.U32 R7, RZ, RZ, R11 ;  /* 0x000000ffff077224 */ /* 0x000fe400078e000b */
[C---:B-1----:R-:W-:Y:S02]  /*0b40*/  IMAD R17, R2.reuse, R13, R0 ;  /* 0x0000000d02117224 */ /* 0x042fe400078e0200 */
[----:B------:R-:W-:-:S04]  /*0b50*/  IMAD.WIDE.U32 R14, R2, R12, R6 ;  /* 0x0000000c020e7225 */ /* 0x000fc800078e0006 */
[----:B------:R-:W-:Y:S01]  /*0b60*/  IMAD.IADD R17, R15, 0x1, R17 ;  /* 0x000000010f117824 */ /* 0x000fe200078e0211 */
[----:B----4-:R-:W-:-:S04]  /*0b70*/  LEA R16, P1, R14, UR4, 0x3 ;  /* 0x000000040e107c11 */ /* 0x010fc8000f8218ff */
[----:B------:R-:W-:Y:S02]  /*0b80*/  LEA.HI.X R17, R14, UR5, R17, 0x3, P1 ;  /* 0x000000050e117c11 */ /* 0x000fe400088f1c11 */
[----:B---3--:R-:W-:-:S04]  /*0b90*/  LEA R20, P2, R2, R4, 0x3 ;  /* 0x0000000402147211 */ /* 0x008fc800078418ff */
[C---:B------:R-:W-:Y:S01]  /*0ba0*/  LEA.HI.X R21, R2.reuse, R5, R3, 0x3, P2 ;  /* 0x0000000502157211 */ /* 0x040fe200010f1c03 */
[----:B------:R-:W2:Y:S04]  /*0bb0*/  LDG.E.64 R16, desc[UR6][R16.64] ;  /* 0x0000000610107981 */ /* 0x000ea8000c1e1b00 */
[----:B------:R-:W2:Y:S01]  /*0bc0*/  LDG.E.64 R14, desc[UR6][R20.64] ;  /* 0x00000006140e7981 */ /* 0x000ea2000c1e1b00 */
        /* <DEDUP_REMOVED lines=12> */
[----:B--2--5:R-:W-:-:S07]  /*0c90*/  DFMA R14, R16, R14, R22 ;  /* 0x0000000e100e722b */ /* 0x024fce0000000016 */
[----:B------:R3:W-:Y:S04]  /*0ca0*/  STG.E.64 desc[UR6][R8.64], R14 ;  /* 0x0000000e08007986 */ /* 0x0007e8000c101b06 */
[----:B------:R-:W2:Y:S04]  /*0cb0*/  LDG.E.64 R4, desc[UR6][R4.64] ;  /* 0x0000000604047981 */ /* 0x000ea8000c1e1b00 */
[----:B------:R-:W2:Y:S01]  /*0cc0*/  LDG.E.64 R18, desc[UR6][R18.64] ;  /* 0x0000000612127981 */ /* 0x000ea2000c1e1b00 */
[----:B------:R-:W-:Y:S02]  /*0cd0*/  VIADD R2, R2, 0x2 ;  /* 0x0000000202027836 */ /* 0x000fe40000000000 */
[----:B------:R-:W-:Y:S01]  /*0ce0*/  IMAD.MOV.U32 R3, RZ, RZ, RZ ;  /* 0x000000ffff037224 */ /* 0x000fe200078e00ff */
[----:B--2---:R-:W-:-:S07]  /*0cf0*/  DFMA R22, R18, R4, R14 ;  /* 0x000000041216722b */ /* 0x004fce000000000e */
[----:B------:R3:W-:Y:S04]  /*0d00*/  STG.E.64 desc[UR6][R8.64], R22 ;  /* 0x0000001608007986 */ /* 0x0007e8000c101b06 */
.L_x_3:
[----:B------:R-:W-:Y:S05]  /*0d10*/  @P0 EXIT ;  /* 0x000000000000094d */ /* 0x000fea0003800000 */
[----:B--2---:R-:W2:Y:S01]  /*0d20*/  LDC.64 R6, c[0x0][0x390] ;  /* 0x0000e400ff067b82 */ /* 0x004ea20000000a00 */
[----:B------:R-:W4:Y:S01]  /*0d30*/  LDCU.64 UR4, c[0x0][0x388] ;  /* 0x00007100ff0477ac */ /* 0x000f220008000a00 */
[-C--:B------:R-:W-:Y:S02]  /*0d40*/  IMAD R0, R3, R12.reuse, RZ ;  /* 0x0000000c03007224 */ /* 0x080fe400078e02ff */
[----:B------:R-:W-:Y:S02]  /*0d50*/  IMAD.MOV.U32 R4, RZ, RZ, R10 ;  /* 0x000000ffff047224 */ /* 0x000fe400078e000a */
[----:B------:R-:W-:Y:S02]  /*0d60*/  IMAD.MOV.U32 R5, RZ, RZ, R11 ;  /* 0x000000ffff057224 */ /* 0x000fe400078e000b */
[C---:B------:R-:W-:Y:S02]  /*0d70*/  IMAD R13, R2.reuse, R13, R0 ;  /* 0x0000000d020d7224 */ /* 0x040fe400078e0200 */
[----:B------:R-:W-:-:S04]  /*0d80*/  IMAD.WIDE.U32 R4, R2, R12, R4 ;  /* 0x0000000c02047225 */ /* 0x000fc800078e0004 */
[----:B------:R-:W-:Y:S01]  /*0d90*/  IMAD.IADD R5, R5, 0x1, R13 ;  /* 0x0000000105057824 */ /* 0x000fe200078e020d */
[----:B--2---:R-:W-:Y:S02]  /*0da0*/  LEA R10, P1, R2, R6, 0x3 ;  /* 0x00000006020a7211 */ /* 0x004fe400078218ff */
[----:B----4-:R-:W-:Y:S02]  /*0db0*/  LEA R6, P0, R4, UR4, 0x3 ;  /* 0x0000000404067c11 */ /* 0x010fe4000f8018ff */
[----:B------:R-:W-:Y:S02]  /*0dc0*/  LEA.HI.X R11, R2, R7, R3, 0x3, P1 ;  /* 0x00000007020b7211 */ /* 0x000fe400008f1c03 */
[----:B------:R-:W-:-:S03]  /*0dd0*/  LEA.HI.X R7, R4, UR5, R5, 0x3, P0 ;  /* 0x0000000504077c11 */ /* 0x000fc600080f1c05 */
[----:B------:R-:W2:Y:S04]  /*0de0*/  LDG.E.64 R4, desc[UR6][R10.64] ;  /* 0x000000060a047981 */ /* 0x000ea8000c1e1b00 */
[----:B------:R-:W2:Y:S02]  /*0df0*/  LDG.E.64 R2, desc[UR6][R6.64] ;  /* 0x0000000606027981 */ /* 0x000ea4000c1e1b00 */
[----:B--2--5:R-:W-:-:S07]  /*0e00*/  DFMA R2, R2, R4, R22 ;  /* 0x000000040202722b */ /* 0x024fce0000000016 */
[----:B------:R-:W-:Y:S01]  /*0e10*/  STG.E.64 desc[UR6][R8.64], R2 ;  /* 0x0000000208007986 */ /* 0x000fe2000c101b06 */
[----:B------:R-:W-:Y:S05]  /*0e20*/  EXIT ;  /* 0x000000000000794d */ /* 0x000fea0003800000 */
.L_x_4:
[----:B------:R-:W-:-:S00]  /*0e30*/  BRA `(.L_x_4) ;  /* 0xfffffffc00fc7947 */ /* 0x000fc0000383ffff */
[----:B------:R-:W-:-:S00]  /*0e40*/  NOP ;  /* 0x0000000000007918 */ /* 0x000fc00000000000 */
        /* <DEDUP_REMOVED lines=11> */
.L_x_6:


//--------------------- .text._Z19vec_vec_mult_kernelPdPKdS1_l --------------------------
	.section	.text._Z19vec_vec_mult_kernelPdPKdS1_l,"ax",@progbits
	.align	128
        .global         _Z19vec_vec_mult_kernelPdPKdS1_l
        .type           _Z19vec_vec_mult_kernelPdPKdS1_l,@function
        .size           _Z19vec_vec_mult_kernelPdPKdS1_l,(.L_x_7 - _Z19vec_vec_mult_kernelPdPKdS1_l)
        .other          _Z19vec_vec_mult_kernelPdPKdS1_l,@"STO_CUDA_ENTRY STV_DEFAULT"
_Z19vec_vec_mult_kernelPdPKdS1_l:
.text._Z19vec_vec_mult_kernelPdPKdS1_l:
[----:B------:R-:W-:Y:S01]  /*0000*/  LDC R1, c[0x0][0x37c] ;  /* 0x0000df00ff017b82 */ /* 0x000fe20000000800 */
[----:B------:R-:W0:Y:S07]  /*0010*/  S2R R3, SR_TID.X ;  /* 0x0000000000037919 */ /* 0x000e2e0000002100 */
[----:B------:R-:W0:Y:S01]  /*0020*/  S2UR UR4, SR_CTAID.X ;  /* 0x00000000000479c3 */ /* 0x000e220000002500 */
[----:B------:R-:W1:Y:S07]  /*0030*/  LDCU.64 UR6, c[0x0][0x398] ;  /* 0x00007300ff0677ac */ /* 0x000e6e0008000a00 */
[----:B------:R-:W0:Y:S02]  /*0040*/  LDC R0, c[0x0][0x360] ;  /* 0x0000d800ff007b82 */ /* 0x000e240000000800 */
[----:B0-----:R-:W-:-:S05]  /*0050*/  IMAD R0, R0, UR4, R3 ;  /* 0x0000000400007c24 */ /* 0x001fca000f8e0203 */
[----:B-1----:R-:W-:Y:S02]  /*0060*/  ISETP.GE.U32.AND P0, PT, R0, UR6, PT ;  /* 0x0000000600007c0c */ /* 0x002fe4000bf06070 */
[----:B------:R-:W-:-:S04]  /*0070*/  SHF.R.S32.HI R3, RZ, 0x1f, R0 ;  /* 0x0000001fff037819 */ /* 0x000fc80000011400 */
[----:B------:R-:W-:-:S13]  /*0080*/  ISETP.GE.AND.EX P0, PT, R3, UR7, PT, P0 ;  /* 0x0000000703007c0c */ /* 0x000fda000bf06300 */
[----:B------:R-:W-:Y:S05]  /*0090*/  @P0 EXIT ;  /* 0x000000000000094d */ /* 0x000fea0003800000 */
[----:B------:R-:W0:Y:S01]  /*00a0*/  LDCU.128 UR8, c[0x0][0x380] ;  /* 0x00007000ff0877ac */ /* 0x000e220008000c00 */
[C---:B------:R-:W-:Y:S01]  /*00b0*/  IMAD.SHL.U32 R6, R0.reuse, 0x8, RZ ;  /* 0x0000000800067824 */ /* 0x040fe200078e00ff */
[----:B------:R-:W-:Y:S01]  /*00c0*/  SHF.L.U64.HI R0, R0, 0x3, R3 ;  /* 0x0000000300007819 */ /* 0x000fe20000010203 */
[----:B------:R-:W1:Y:S01]  /*00d0*/  LDCU.64 UR6, c[0x0][0x390] ;  /* 0x00007200ff0677ac */ /* 0x000e620008000a00 */
[----:B------:R-:W2:Y:S02]  /*00e0*/  LDCU.64 UR4, c[0x0][0x358] ;  /* 0x00006b00ff0477ac */ /* 0x000ea40008000a00 */
[C---:B0-----:R-:W-:Y:S02]  /*00f0*/  IADD3 R10, P0, PT, R6.reuse, UR10, RZ ;  /* 0x0000000a060a7c10 */ /* 0x041fe4000ff1e0ff */
[C---:B-1----:R-:W-:Y:S02]  /*0100*/  IADD3 R4, P1, PT, R6.reuse, UR6, RZ ;  /* 0x0000000606047c10 */ /* 0x042fe4000ff3e0ff */
[----:B------:R-:W-:-:S02]  /*0110*/  IADD3 R6, P2, PT, R6, UR8, RZ ;  /* 0x0000000806067c10 */ /* 0x000fc4000ff5e0ff */
[C---:B------:R-:W-:Y:S02]  /*0120*/  IADD3.X R5, PT, PT, R0.reuse, UR7, RZ, P1, !PT ;  /* 0x0000000700057c10 */ /* 0x040fe40008ffe4ff */
[C---:B------:R-:W-:Y:S02]  /*0130*/  IADD3.X R11, PT, PT, R0.reuse, UR11, RZ, P0, !PT ;  /* 0x0000000b000b7c10 */ /* 0x040fe400087fe4ff */
[----:B------:R-:W-:Y:S02]  /*0140*/  IADD3.X R7, PT, PT, R0, UR9, RZ, P2, !PT ;  /* 0x0000000900077c10 */ /* 0x000fe400097fe4ff */
[----:B--2---:R-:W2:Y:S04]  /*0150*/  LDG.E.64 R4, desc[UR4][R4.64] ;  /* 0x0000000404047981 */ /* 0x004ea8000c1e1b00 */
[----:B------:R-:W2:Y:S04]  /*0160*/  LDG.E.64 R2, desc[UR4][R10.64] ;  /* 0x000000040a027981 */ /* 0x000ea8000c1e1b00 */
[----:B------:R-:W2:Y:S02]  /*0170*/  LDG.E.64 R8, desc[UR4][R6.64] ;  /* 0x0000000406087981 */ /* 0x000ea4000c1e1b00 */
[----:B--2---:R-:W-:-:S07]  /*0180*/  DFMA R2, R2, R4, R8 ;  /* 0x000000040202722b */ /* 0x004fce0000000008 */
[----:B------:R-:W-:Y:S01]  /*0190*/  STG.E.64 desc[UR4][R6.64], R2 ;  /* 0x0000000206007986 */ /* 0x000fe2000c101b04 */
[----:B------:R-:W-:Y:S05]  /*01a0*/  EXIT ;  /* 0x000000000000794d */ /* 0x000fea0003800000 */
.L_x_5:
        /* <DEDUP_REMOVED lines=13> */
.L_x_7:


//--------------------- .nv.shared.reserved.0     --------------------------
	.section	.nv.shared.reserved.0,"aw",@nobits
	.weak		__nv_reservedSMEM_offset_0_alias
	.size		__nv_reservedSMEM_offset_0_alias, 0, 64
	.other		__nv_reservedSMEM_offset_0_alias,@"STO_CUDA_RESERVED_SHARED STV_DEFAULT"
__nv_reservedSMEM_offset_0_alias:
	.zero		0
	.zero		64


//--------------------- .nv.constant0._Z19mat_vec_mult_kernelPdPKdS1_l --------------------------
	.section	.nv.constant0._Z19mat_vec_mult_kernelPdPKdS1_l,"a",@progbits
	.sectionflags	@""
	.align	4
.nv.constant0._Z19mat_vec_mult_kernelPdPKdS1_l:
	.zero		928


//--------------------- .nv.constant0._Z19vec_vec_mult_kernelPdPKdS1_l --------------------------
	.section	.nv.constant0._Z19vec_vec_mult_kernelPdPKdS1_l,"a",@progbits
	.sectionflags	@""
	.align	4
.nv.constant0._Z19vec_vec_mult_kernelPdPKdS1_l:
	.zero		928


//--------------------- SYMBOLS --------------------------

	.type		.nv.reservedSmem.offset0,@object
	.size		.nv.reservedSmem.offset0,0x4
